//
// Generated by NVIDIA NVVM Compiler
//
// Compiler Build ID: CL-36424714
// Cuda compilation tools, release 13.0, V13.0.88
// Based on NVVM 20.0.0
//

.version 9.0
.target sm_100
.address_size 64

	// .globl	_Z8primemodPbff

.visible .entry _Z8primemodPbff(
	.param .u64 .ptr .align 1 _Z8primemodPbff_param_0,
	.param .f32 _Z8primemodPbff_param_1,
	.param .f32 _Z8primemodPbff_param_2
)
{
	.reg .pred 	%p<6>;
	.reg .b16 	%rs<4>;
	.reg .b32 	%r<14>;
	.reg .b32 	%f<5>;
	.reg .b64 	%rd<7>;

	ld.param.u64 	%rd3, [_Z8primemodPbff_param_0];
	ld.param.f32 	%f1, [_Z8primemodPbff_param_1];
	cvta.to.global.u64 	%rd1, %rd3;
	mov.u32 	%r7, %tid.x;
	mov.u32 	%r8, %ctaid.x;
	mov.u32 	%r9, %ntid.x;
	mad.lo.s32 	%r10, %r8, %r9, %r7;
	add.s32 	%r1, %r10, 2;
	cvt.rn.f32.s32 	%f2, %r1;
	setp.leu.f32 	%p1, %f1, %f2;
	@%p1 bra 	$L__BB0_6;
	cvt.s64.s32 	%rd4, %r1;
	add.s64 	%rd2, %rd1, %rd4;
	ld.global.u8 	%rs1, [%rd2];
	setp.eq.s16 	%p2, %rs1, 0;
	@%p2 bra 	$L__BB0_6;
	shl.b32 	%r12, %r1, 1;
	cvt.rn.f32.s32 	%f3, %r12;
	setp.ltu.f32 	%p3, %f1, %f3;
	@%p3 bra 	$L__BB0_6;
	mov.b32 	%r13, 2;
$L__BB0_4:
	ld.global.u8 	%rs2, [%rd2];
	setp.eq.s16 	%p4, %rs2, 0;
	@%p4 bra 	$L__BB0_6;
	cvt.s64.s32 	%rd5, %r12;
	add.s64 	%rd6, %rd1, %rd5;
	mov.b16 	%rs3, 0;
	st.global.u8 	[%rd6], %rs3;
	add.s32 	%r5, %r13, 1;
	mad.lo.s32 	%r12, %r1, %r13, %r1;
	cvt.rn.f32.s32 	%f4, %r12;
	setp.ge.f32 	%p5, %f1, %f4;
	mov.u32 	%r13, %r5;
	@%p5 bra 	$L__BB0_4;
$L__BB0_6:
	ret;

}


// ===== COMPILED SASS (sm_100) =====

	.target	sm_100

	.elftype	@"ET_EXEC"


//--------------------- .note.nv.tkinfo           --------------------------
	.section	.note.nv.tkinfo,"",@"SHT_NOTE"
	.sectionflags	@"SHF_NOTE_NV_TKINFO"
	.tkinfo
        /*0018*/ 	.word	0x00000002
        /*0030*/ 	.string	""
        /*0030*/ 	.string	"ptxas"
        /*0030*/ 	.string	"Cuda compilation tools, release 13.0, V13.0.88"
        /*0030*/ 	.string	"Build cuda_13.0.r13.0/compiler.36424714_0"
        /*0030*/ 	.string	"-arch sm_100 -m 64 "



//--------------------- .note.nv.cuinfo           --------------------------
	.section	.note.nv.cuinfo,"",@"SHT_NOTE"
	.sectionflags	@"SHF_NOTE_NV_CUINFO"
        /*0018*/ 	.short	0x0002
        /*001a*/ 	.short	0x0064
        /*001c*/ 	.short	0x0082
	.zero		2


//--------------------- .nv.info                  --------------------------
	.section	.nv.info,"",@"SHT_CUDA_INFO"
	.align	4


	//----- nvinfo : EIATTR_REGCOUNT
	.align		4
        /*0000*/ 	.byte	0x04, 0x2f
        /*0002*/ 	.short	(.L_1 - .L_0)
	.align		4
.L_0:
        /*0004*/ 	.word	index@(_Z8primemodPbff)
        /*0008*/ 	.word	0x0000000c


	//----- nvinfo : EIATTR_FRAME_SIZE
	.align		4
.L_1:
        /*000c*/ 	.byte	0x04, 0x11
        /*000e*/ 	.short	(.L_3 - .L_2)
	.align		4
.L_2:
        /*0010*/ 	.word	index@(_Z8primemodPbff)
        /*0014*/ 	.word	0x00000000


	//----- nvinfo : EIATTR_MIN_STACK_SIZE
	.align		4
.L_3:
        /*0018*/ 	.byte	0x04, 0x12
        /*001a*/ 	.short	(.L_5 - .L_4)
	.align		4
.L_4:
        /*001c*/ 	.word	index@(_Z8primemodPbff)
        /*0020*/ 	.word	0x00000000
.L_5:


//--------------------- .nv.compat                --------------------------
	.section	.nv.compat,"",@"SHT_CUDA_COMPAT_INFO"
	.align	4
        /*0000*/ 	.byte	0x02, 0x09, 0x00, 0x00, 0x02, 0x02, 0x01, 0x00, 0x02, 0x05, 0x05, 0x00, 0x03, 0x07, 0x01, 0x01
        /*0010*/ 	.byte	0x02, 0x03, 0x00, 0x00, 0x02, 0x06, 0x01, 0x00, 0x04, 0x0b, 0x08, 0x00, 0x09, 0x00, 0x00, 0x00
        /*0020*/ 	.byte	0x00, 0x00, 0x00, 0x00


//--------------------- .nv.info._Z8primemodPbff  --------------------------
	.section	.nv.info._Z8primemodPbff,"",@"SHT_CUDA_INFO"
	.sectionflags	@""
	.align	4


	//----- nvinfo : EIATTR_CUDA_API_VERSION
	.align		4
        /*0000*/ 	.byte	0x04, 0x37
        /*0002*/ 	.short	(.L_7 - .L_6)
.L_6:
        /*0004*/ 	.word	0x00000082


	//----- nvinfo : EIATTR_KPARAM_INFO
	.align		4
.L_7:
        /*0008*/ 	.byte	0x04, 0x17
        /*000a*/ 	.short	(.L_9 - .L_8)
.L_8:
        /*000c*/ 	.word	0x00000000
        /*0010*/ 	.short	0x0002
        /*0012*/ 	.short	0x000c
        /*0014*/ 	.byte	0x00, 0xf0, 0x11, 0x00


	//----- nvinfo : EIATTR_KPARAM_INFO
	.align		4
.L_9:
        /*0018*/ 	.byte	0x04, 0x17
        /*001a*/ 	.short	(.L_11 - .L_10)
.L_10:
        /*001c*/ 	.word	0x00000000
        /*0020*/ 	.short	0x0001
        /*0022*/ 	.short	0x0008
        /*0024*/ 	.byte	0x00, 0xf0, 0x11, 0x00


	//----- nvinfo : EIATTR_KPARAM_INFO
	.align		4
.L_11:
        /*0028*/ 	.byte	0x04, 0x17
        /*002a*/ 	.short	(.L_13 - .L_12)
.L_12:
        /*002c*/ 	.word	0x00000000
        /*0030*/ 	.short	0x0000
        /*0032*/ 	.short	0x0000
        /*0034*/ 	.byte	0x00, 0xf5, 0x21, 0x00


	//----- nvinfo : EIATTR_SPARSE_MMA_MASK
	.align		4
.L_13:
        /*0038*/ 	.byte	0x03, 0x50
        /*003a*/ 	.short	0x0000


	//----- nvinfo : EIATTR_MAXREG_COUNT
	.align		4
        /*003c*/ 	.byte	0x03, 0x1b
        /*003e*/ 	.short	0x00ff


	//----- nvinfo : EIATTR_MERCURY_ISA_VERSION
	.align		4
        /*0040*/ 	.byte	0x03, 0x5f
        /*0042*/ 	.short	0x0101


	//----- nvinfo : EIATTR_VRC_CTA_INIT_COUNT
	.align		4
        /*0044*/ 	.byte	0x02, 0x4a
	.zero		1
	.zero		1


	//----- nvinfo : EIATTR_EXIT_INSTR_OFFSETS
	.align		4
        /*0048*/ 	.byte	0x04, 0x1c
        /*004a*/ 	.short	(.L_15 - .L_14)


	//   ....[0]....
.L_14:
        /*004c*/ 	.word	0x00000090


	//   ....[1]....
        /*0050*/ 	.word	0x00000100


	//   ....[2]....
        /*0054*/ 	.word	0x00000140


	//   ....[3]....
        /*0058*/ 	.word	0x000001b0


	//   ....[4]....
        /*005c*/ 	.word	0x00000240


	//----- nvinfo : EIATTR_CRS_STACK_SIZE
	.align		4
.L_15:
        /*0060*/ 	.byte	0x04, 0x1e
        /*0062*/ 	.short	(.L_17 - .L_16)
.L_16:
        /*0064*/ 	.word	0x00000000


	//----- nvinfo : EIATTR_CBANK_PARAM_SIZE
	.align		4
.L_17:
        /*0068*/ 	.byte	0x03, 0x19
        /*006a*/ 	.short	0x0010


	//----- nvinfo : EIATTR_PARAM_CBANK
	.align		4
        /*006c*/ 	.byte	0x04, 0x0a
        /*006e*/ 	.short	(.L_19 - .L_18)
	.align		4
.L_18:
        /*0070*/ 	.word	index@(.nv.constant0._Z8primemodPbff)
        /*0074*/ 	.short	0x0380
        /*0076*/ 	.short	0x0010


	//----- nvinfo : EIATTR_SW_WAR
	.align		4
.L_19:
        /*0078*/ 	.byte	0x04, 0x36
        /*007a*/ 	.short	(.L_21 - .L_20)
.L_20:
        /*007c*/ 	.word	0x00000008
.L_21:


//--------------------- .nv.callgraph             --------------------------
	.section	.nv.callgraph,"",@"SHT_CUDA_CALLGRAPH"
	.align	4
	.sectionentsize	8
	.align		4
        /*0000*/ 	.word	0x00000000
	.align		4
        /*0004*/ 	.word	0xffffffff
	.align		4
        /*0008*/ 	.word	0x00000000
	.align		4
        /*000c*/ 	.word	0xfffffffe
	.align		4
        /*0010*/ 	.word	0x00000000
	.align		4
        /*0014*/ 	.word	0xfffffffd
	.align		4
        /*0018*/ 	.word	0x00000000
	.align		4
        /*001c*/ 	.word	0xfffffffc


//--------------------- .text._Z8primemodPbff     --------------------------
	.section	.text._Z8primemodPbff,"ax",@progbits
	.align	128
        .global         _Z8primemodPbff
        .type           _Z8primemodPbff,@function
        .size           _Z8primemodPbff,(.L_x_2 - _Z8primemodPbff)
        .other          _Z8primemodPbff,@"STO_CUDA_ENTRY STV_DEFAULT"
_Z8primemodPbff:
.text._Z8primemodPbff:
[----:B------:R-:W-:Y:S01]  /*0000*/  LDC R1, c[0x0][0x37c] ;  /* 0x0000df00ff017b82 */ /* 0x000fe20000000800 */
[----:B------:R-:W0:Y:S07]  /*0010*/  S2R R0, SR_TID.X ;  /* 0x0000000000007919 */ /* 0x000e2e0000002100 */
[----:B------:R-:W0:Y:S01]  /*0020*/  S2UR UR4, SR_CTAID.X ;  /* 0x00000000000479c3 */ /* 0x000e220000002500 */
[----:B------:R-:W1:Y:S07]  /*0030*/  LDCU UR6, c[0x0][0x388] ;  /* 0x00007100ff0677ac */ /* 0x000e6e0008000800 */
[----:B------:R-:W0:Y:S02]  /*0040*/  LDC R3, c[0x0][0x360] ;  /* 0x0000d800ff037b82 */ /* 0x000e240000000800 */
[----:B0-----:R-:W-:-:S04]  /*0050*/  IMAD R0, R3, UR4, R0 ;  /* 0x0000000403007c24 */ /* 0x001fc8000f8e0200 */
[----:B------:R-:W-:-:S05]  /*0060*/  VIADD R0, R0, 0x2 ;  /* 0x0000000200007836 */ /* 0x000fca0000000000 */
[----:B------:R-:W-:-:S04]  /*0070*/  I2FP.F32.S32 R2, R0 ;  /* 0x0000000000027245 */ /* 0x000fc80000201400 */
[----:B-1----:R-:W-:-:S13]  /*0080*/  FSETP.GEU.AND P0, PT, R2, UR6, PT ;  /* 0x0000000602007c0b */ /* 0x002fda000bf0e000 */
[----:B------:R-:W-:Y:S05]  /*0090*/  @P0 EXIT ;  /* 0x000000000000094d */ /* 0x000fea0003800000 */
[----:B------:R-:W0:Y:S01]  /*00a0*/  LDCU.64 UR8, c[0x0][0x380] ;  /* 0x00007000ff0877ac */ /* 0x000e220008000a00 */
[----:B------:R-:W1:Y:S01]  /*00b0*/  LDCU.64 UR4, c[0x0][0x358] ;  /* 0x00006b00ff0477ac */ /* 0x000e620008000a00 */
[----:B0-----:R-:W-:-:S04]  /*00c0*/  IADD3 R8, P0, PT, R0, UR8, RZ ;  /* 0x0000000800087c10 */ /* 0x001fc8000ff1e0ff */
[----:B------:R-:W-:-:S05]  /*00d0*/  LEA.HI.X.SX32 R9, R0, UR9, 0x1, P0 ;  /* 0x0000000900097c11 */ /* 0x000fca00080f0eff */
[----:B-1----:R-:W2:Y:S02]  /*00e0*/  LDG.E.U8 R2, desc[UR4][R8.64] ;  /* 0x0000000408027981 */ /* 0x002ea4000c1e1100 */
[----:B--2---:R-:W-:-:S13]  /*00f0*/  ISETP.NE.AND P0, PT, R2, RZ, PT ;  /* 0x000000ff0200720c */ /* 0x004fda0003f05270 */
[----:B------:R-:W-:Y:S05]  /*0100*/  @!P0 EXIT ;  /* 0x000000000000894d */ /* 0x000fea0003800000 */
[----:B------:R-:W-:-:S05]  /*0110*/  IMAD.SHL.U32 R2, R0, 0x2, RZ ;  /* 0x0000000200027824 */ /* 0x000fca00078e00ff */
[----:B------:R-:W-:-:S04]  /*0120*/  I2FP.F32.S32 R3, R2 ;  /* 0x0000000200037245 */ /* 0x000fc80000201400 */
[----:B------:R-:W-:-:S13]  /*0130*/  FSETP.GTU.AND P0, PT, R3, UR6, PT ;  /* 0x0000000603007c0b */ /* 0x000fda000bf0c000 */
[----:B------:R-:W-:Y:S05]  /*0140*/  @P0 EXIT ;  /* 0x000000000000094d */ /* 0x000fea0003800000 */
[----:B------:R-:W-:Y:S01]  /*0150*/  IMAD.MOV.U32 R4, RZ, RZ, R2 ;  /* 0x000000ffff047224 */ /* 0x000fe200078e0002 */
[----:B------:R-:W0:Y:S01]  /*0160*/  LDCU UR8, c[0x0][0x388] ;  /* 0x00007100ff0877ac */ /* 0x000e220008000800 */
[----:B------:R-:W-:Y:S01]  /*0170*/  IMAD.MOV.U32 R5, RZ, RZ, 0x2 ;  /* 0x00000002ff057424 */ /* 0x000fe200078e00ff */
[----:B------:R-:W1:Y:S06]  /*0180*/  LDCU.64 UR6, c[0x0][0x380] ;  /* 0x00007000ff0677ac */ /* 0x000e6c0008000a00 */
.L_x_0:
[----:B------:R-:W2:Y:S02]  /*0190*/  LDG.E.U8 R2, desc[UR4][R8.64] ;  /* 0x0000000408027981 */ /* 0x000ea4000c1e1100 */
[----:B--2---:R-:W-:-:S13]  /*01a0*/  ISETP.NE.AND P0, PT, R2, RZ, PT ;  /* 0x000000ff0200720c */ /* 0x004fda0003f05270 */
[----:B01----:R-:W-:Y:S05]  /*01b0*/  @!P0 EXIT ;  /* 0x000000000000894d */ /* 0x003fea0003800000 */
[----:B------:R-:W-:-:S04]  /*01c0*/  IADD3 R2, P0, PT, R4, UR6, RZ ;  /* 0x0000000604027c10 */ /* 0x000fc8000ff1e0ff */
[----:B------:R-:W-:Y:S01]  /*01d0*/  LEA.HI.X.SX32 R3, R4, UR7, 0x1, P0 ;  /* 0x0000000704037c11 */ /* 0x000fe200080f0eff */
[----:B------:R-:W-:Y:S02]  /*01e0*/  IMAD R4, R0, R5, R0 ;  /* 0x0000000500047224 */ /* 0x000fe400078e0200 */
[----:B------:R-:W-:Y:S02]  /*01f0*/  VIADD R5, R5, 0x1 ;  /* 0x0000000105057836 */ /* 0x000fe40000000000 */
[----:B------:R2:W-:Y:S01]  /*0200*/  STG.E.U8 desc[UR4][R2.64], RZ ;  /* 0x000000ff02007986 */ /* 0x0005e2000c101104 */
[----:B------:R-:W-:-:S04]  /*0210*/  I2FP.F32.S32 R6, R4 ;  /* 0x0000000400067245 */ /* 0x000fc80000201400 */
[----:B------:R-:W-:-:S13]  /*0220*/  FSETP.GTU.AND P0, PT, R6, UR8, PT ;  /* 0x0000000806007c0b */ /* 0x000fda000bf0c000 */
[----:B--2---:R-:W-:Y:S05]  /*0230*/  @!P0 BRA `(.L_x_0) ;  /* 0xfffffffc00d48947 */ /* 0x004fea000383ffff */
[----:B------:R-:W-:Y:S05]  /*0240*/  EXIT ;  /* 0x000000000000794d */ /* 0x000fea0003800000 */
.L_x_1:
[----:B------:R-:W-:-:S00]  /*0250*/  BRA `(.L_x_1) ;  /* 0xfffffffc00fc7947 */ /* 0x000fc0000383ffff */
[----:B------:R-:W-:-:S00]  /*0260*/  NOP ;  /* 0x0000000000007918 */ /* 0x000fc00000000000 */
        /* <DEDUP_REMOVED lines=9> */
.L_x_2:


//--------------------- .nv.shared.reserved.0     --------------------------
	.section	.nv.shared.reserved.0,"aw",@nobits
	.weak		__nv_reservedSMEM_offset_0_alias
	.size		__nv_reservedSMEM_offset_0_alias, 0, 64
	.other		__nv_reservedSMEM_offset_0_alias,@"STO_CUDA_RESERVED_SHARED STV_DEFAULT"
__nv_reservedSMEM_offset_0_alias:
	.zero		0
	.zero		64


//--------------------- .nv.constant0._Z8primemodPbff --------------------------
	.section	.nv.constant0._Z8primemodPbff,"a",@progbits
	.sectionflags	@""
	.align	4
.nv.constant0._Z8primemodPbff:
	.zero		912


//--------------------- SYMBOLS --------------------------

	.type		.nv.reservedSmem.offset0,@object
	.size		.nv.reservedSmem.offset0,0x4
